//
// Generated by NVIDIA NVVM Compiler
//
// Compiler Build ID: CL-36424714
// Cuda compilation tools, release 13.0, V13.0.88
// Based on NVVM 20.0.0
//

.version 9.0
.target sm_100
.address_size 64

	// .globl	default_function_kernel

.visible .entry default_function_kernel(
	.param .u64 .ptr .align 1 default_function_kernel_param_0,
	.param .u64 .ptr .align 1 default_function_kernel_param_1,
	.param .u64 .ptr .align 1 default_function_kernel_param_2,
	.param .u64 .ptr .align 1 default_function_kernel_param_3
)
.maxntid 24
{
	.reg .pred 	%p<2>;
	.reg .b32 	%r<11>;
	.reg .b32 	%f<5>;
	.reg .b64 	%rd<15>;

	ld.param.u64 	%rd1, [default_function_kernel_param_0];
	ld.param.u64 	%rd2, [default_function_kernel_param_1];
	ld.param.u64 	%rd3, [default_function_kernel_param_2];
	ld.param.u64 	%rd4, [default_function_kernel_param_3];
	cvta.to.global.u64 	%rd5, %rd2;
	cvta.to.global.u64 	%rd6, %rd3;
	cvta.to.global.u64 	%rd7, %rd1;
	cvta.to.global.u64 	%rd8, %rd4;
	mov.u32 	%r1, %ctaid.x;
	mov.u32 	%r2, %tid.x;
	mad.lo.s32 	%r3, %r1, 24, %r2;
	mul.wide.u32 	%rd9, %r3, 4;
	add.s64 	%rd10, %rd8, %rd9;
	ld.global.nc.f32 	%f1, [%rd10];
	shr.u32 	%r4, %r2, 2;
	mad.lo.s32 	%r5, %r1, 6, %r4;
	mul.hi.u32 	%r6, %r5, 1374389535;
	shr.u32 	%r7, %r6, 4;
	mul.lo.s32 	%r8, %r7, 50;
	sub.s32 	%r9, %r5, %r8;
	setp.gt.u32 	%p1, %r9, 24;
	selp.u32 	%r10, 1, 0, %p1;
	mul.wide.u32 	%rd11, %r10, 4;
	add.s64 	%rd12, %rd7, %rd11;
	ld.global.nc.f32 	%f2, [%rd12];
	add.s64 	%rd13, %rd6, %rd11;
	ld.global.nc.f32 	%f3, [%rd13];
	fma.rn.f32 	%f4, %f1, %f2, %f3;
	add.s64 	%rd14, %rd5, %rd9;
	st.global.f32 	[%rd14], %f4;
	ret;

}


// ===== COMPILED SASS (sm_100) =====

	.target	sm_100

	.elftype	@"ET_EXEC"


//--------------------- .note.nv.tkinfo           --------------------------
	.section	.note.nv.tkinfo,"",@"SHT_NOTE"
	.sectionflags	@"SHF_NOTE_NV_TKINFO"
	.tkinfo
        /*0018*/ 	.word	0x00000002
        /*0030*/ 	.string	""
        /*0030*/ 	.string	"ptxas"
        /*0030*/ 	.string	"Cuda compilation tools, release 13.0, V13.0.88"
        /*0030*/ 	.string	"Build cuda_13.0.r13.0/compiler.36424714_0"
        /*0030*/ 	.string	"-arch sm_100 -m 64 "



//--------------------- .note.nv.cuinfo           --------------------------
	.section	.note.nv.cuinfo,"",@"SHT_NOTE"
	.sectionflags	@"SHF_NOTE_NV_CUINFO"
        /*0018*/ 	.short	0x0002
        /*001a*/ 	.short	0x0064
        /*001c*/ 	.short	0x0082
	.zero		2


//--------------------- .nv.info                  --------------------------
	.section	.nv.info,"",@"SHT_CUDA_INFO"
	.align	4


	//----- nvinfo : EIATTR_REGCOUNT
	.align		4
        /*0000*/ 	.byte	0x04, 0x2f
        /*0002*/ 	.short	(.L_1 - .L_0)
	.align		4
.L_0:
        /*0004*/ 	.word	index@(default_function_kernel)
        /*0008*/ 	.word	0x0000000e


	//----- nvinfo : EIATTR_FRAME_SIZE
	.align		4
.L_1:
        /*000c*/ 	.byte	0x04, 0x11
        /*000e*/ 	.short	(.L_3 - .L_2)
	.align		4
.L_2:
        /*0010*/ 	.word	index@(default_function_kernel)
        /*0014*/ 	.word	0x00000000


	//----- nvinfo : EIATTR_MIN_STACK_SIZE
	.align		4
.L_3:
        /*0018*/ 	.byte	0x04, 0x12
        /*001a*/ 	.short	(.L_5 - .L_4)
	.align		4
.L_4:
        /*001c*/ 	.word	index@(default_function_kernel)
        /*0020*/ 	.word	0x00000000
.L_5:


//--------------------- .nv.compat                --------------------------
	.section	.nv.compat,"",@"SHT_CUDA_COMPAT_INFO"
	.align	4
        /*0000*/ 	.byte	0x02, 0x09, 0x00, 0x00, 0x02, 0x02, 0x01, 0x00, 0x02, 0x05, 0x05, 0x00, 0x03, 0x07, 0x01, 0x01
        /*0010*/ 	.byte	0x02, 0x03, 0x00, 0x00, 0x02, 0x06, 0x01, 0x00, 0x04, 0x0b, 0x08, 0x00, 0x09, 0x00, 0x00, 0x00
        /*0020*/ 	.byte	0x00, 0x00, 0x00, 0x00


//--------------------- .nv.info.default_function_kernel --------------------------
	.section	.nv.info.default_function_kernel,"",@"SHT_CUDA_INFO"
	.sectionflags	@""
	.align	4


	//----- nvinfo : EIATTR_CUDA_API_VERSION
	.align		4
        /*0000*/ 	.byte	0x04, 0x37
        /*0002*/ 	.short	(.L_7 - .L_6)
.L_6:
        /*0004*/ 	.word	0x00000082


	//----- nvinfo : EIATTR_KPARAM_INFO
	.align		4
.L_7:
        /*0008*/ 	.byte	0x04, 0x17
        /*000a*/ 	.short	(.L_9 - .L_8)
.L_8:
        /*000c*/ 	.word	0x00000000
        /*0010*/ 	.short	0x0003
        /*0012*/ 	.short	0x0018
        /*0014*/ 	.byte	0x00, 0xf5, 0x21, 0x00


	//----- nvinfo : EIATTR_KPARAM_INFO
	.align		4
.L_9:
        /*0018*/ 	.byte	0x04, 0x17
        /*001a*/ 	.short	(.L_11 - .L_10)
.L_10:
        /*001c*/ 	.word	0x00000000
        /*0020*/ 	.short	0x0002
        /*0022*/ 	.short	0x0010
        /*0024*/ 	.byte	0x00, 0xf5, 0x21, 0x00


	//----- nvinfo : EIATTR_KPARAM_INFO
	.align		4
.L_11:
        /*0028*/ 	.byte	0x04, 0x17
        /*002a*/ 	.short	(.L_13 - .L_12)
.L_12:
        /*002c*/ 	.word	0x00000000
        /*0030*/ 	.short	0x0001
        /*0032*/ 	.short	0x0008
        /*0034*/ 	.byte	0x00, 0xf5, 0x21, 0x00


	//----- nvinfo : EIATTR_KPARAM_INFO
	.align		4
.L_13:
        /*0038*/ 	.byte	0x04, 0x17
        /*003a*/ 	.short	(.L_15 - .L_14)
.L_14:
        /*003c*/ 	.word	0x00000000
        /*0040*/ 	.short	0x0000
        /*0042*/ 	.short	0x0000
        /*0044*/ 	.byte	0x00, 0xf5, 0x21, 0x00


	//----- nvinfo : EIATTR_SPARSE_MMA_MASK
	.align		4
.L_15:
        /*0048*/ 	.byte	0x03, 0x50
        /*004a*/ 	.short	0x0000


	//----- nvinfo : EIATTR_MAXREG_COUNT
	.align		4
        /*004c*/ 	.byte	0x03, 0x1b
        /*004e*/ 	.short	0x00ff


	//----- nvinfo : EIATTR_MERCURY_ISA_VERSION
	.align		4
        /*0050*/ 	.byte	0x03, 0x5f
        /*0052*/ 	.short	0x0101


	//----- nvinfo : EIATTR_VRC_CTA_INIT_COUNT
	.align		4
        /*0054*/ 	.byte	0x02, 0x4a
	.zero		1
	.zero		1


	//----- nvinfo : EIATTR_EXIT_INSTR_OFFSETS
	.align		4
        /*0058*/ 	.byte	0x04, 0x1c
        /*005a*/ 	.short	(.L_17 - .L_16)


	//   ....[0]....
.L_16:
        /*005c*/ 	.word	0x00000190


	//----- nvinfo : EIATTR_MAX_THREADS
	.align		4
.L_17:
        /*0060*/ 	.byte	0x04, 0x05
        /*0062*/ 	.short	(.L_19 - .L_18)
.L_18:
        /*0064*/ 	.word	0x00000018
        /*0068*/ 	.word	0x00000001
        /*006c*/ 	.word	0x00000001


	//----- nvinfo : EIATTR_CBANK_PARAM_SIZE
	.align		4
.L_19:
        /*0070*/ 	.byte	0x03, 0x19
        /*0072*/ 	.short	0x0020


	//----- nvinfo : EIATTR_PARAM_CBANK
	.align		4
        /*0074*/ 	.byte	0x04, 0x0a
        /*0076*/ 	.short	(.L_21 - .L_20)
	.align		4
.L_20:
        /*0078*/ 	.word	index@(.nv.constant0.default_function_kernel)
        /*007c*/ 	.short	0x0380
        /*007e*/ 	.short	0x0020


	//----- nvinfo : EIATTR_SW_WAR
	.align		4
.L_21:
        /*0080*/ 	.byte	0x04, 0x36
        /*0082*/ 	.short	(.L_23 - .L_22)
.L_22:
        /*0084*/ 	.word	0x00000008
.L_23:


//--------------------- .nv.callgraph             --------------------------
	.section	.nv.callgraph,"",@"SHT_CUDA_CALLGRAPH"
	.align	4
	.sectionentsize	8
	.align		4
        /*0000*/ 	.word	0x00000000
	.align		4
        /*0004*/ 	.word	0xffffffff
	.align		4
        /*0008*/ 	.word	0x00000000
	.align		4
        /*000c*/ 	.word	0xfffffffe
	.align		4
        /*0010*/ 	.word	0x00000000
	.align		4
        /*0014*/ 	.word	0xfffffffd
	.align		4
        /*0018*/ 	.word	0x00000000
	.align		4
        /*001c*/ 	.word	0xfffffffc


//--------------------- .text.default_function_kernel --------------------------
	.section	.text.default_function_kernel,"ax",@progbits
	.align	128
        .global         default_function_kernel
        .type           default_function_kernel,@function
        .size           default_function_kernel,(.L_x_1 - default_function_kernel)
        .other          default_function_kernel,@"STO_CUDA_ENTRY STV_DEFAULT"
default_function_kernel:
.text.default_function_kernel:
[----:B------:R-:W-:Y:S01]  /*0000*/  LDC R1, c[0x0][0x37c] ;  /* 0x0000df00ff017b82 */ /* 0x000fe20000000800 */
[----:B------:R-:W0:Y:S07]  /*0010*/  S2R R10, SR_TID.X ;  /* 0x00000000000a7919 */ /* 0x000e2e0000002100 */
[----:B------:R-:W1:Y:S01]  /*0020*/  LDC.64 R2, c[0x0][0x398] ;  /* 0x0000e600ff027b82 */ /* 0x000e620000000a00 */
[----:B------:R-:W2:Y:S01]  /*0030*/  LDCU.64 UR4, c[0x0][0x358] ;  /* 0x00006b00ff0477ac */ /* 0x000ea20008000a00 */
[----:B------:R-:W3:Y:S06]  /*0040*/  S2R R11, SR_CTAID.X ;  /* 0x00000000000b7919 */ /* 0x000eec0000002500 */
[----:B------:R-:W4:Y:S08]  /*0050*/  LDC.64 R4, c[0x0][0x380] ;  /* 0x0000e000ff047b82 */ /* 0x000f300000000a00 */
[----:B------:R-:W5:Y:S01]  /*0060*/  LDC.64 R6, c[0x0][0x390] ;  /* 0x0000e400ff067b82 */ /* 0x000f620000000a00 */
[----:B0-----:R-:W-:-:S05]  /*0070*/  SHF.R.U32.HI R0, RZ, 0x2, R10 ;  /* 0x00000002ff007819 */ /* 0x001fca000001160a */
[C---:B---3--:R-:W-:Y:S02]  /*0080*/  IMAD R0, R11.reuse, 0x6, R0 ;  /* 0x000000060b007824 */ /* 0x048fe400078e0200 */
[----:B------:R-:W-:Y:S02]  /*0090*/  IMAD R11, R11, 0x18, R10 ;  /* 0x000000180b0b7824 */ /* 0x000fe400078e020a */
[----:B------:R-:W-:-:S04]  /*00a0*/  IMAD.HI.U32 R8, R0, 0x51eb851f, RZ ;  /* 0x51eb851f00087827 */ /* 0x000fc800078e00ff */
[----:B-1----:R-:W-:Y:S01]  /*00b0*/  IMAD.WIDE.U32 R2, R11, 0x4, R2 ;  /* 0x000000040b027825 */ /* 0x002fe200078e0002 */
[----:B------:R-:W-:-:S05]  /*00c0*/  SHF.R.U32.HI R9, RZ, 0x4, R8 ;  /* 0x00000004ff097819 */ /* 0x000fca0000011608 */
[----:B------:R-:W-:Y:S01]  /*00d0*/  IMAD R9, R9, -0x32, R0 ;  /* 0xffffffce09097824 */ /* 0x000fe200078e0200 */
[----:B--2---:R-:W2:Y:S04]  /*00e0*/  LDG.E.CONSTANT R2, desc[UR4][R2.64] ;  /* 0x0000000402027981 */ /* 0x004ea8000c1e9900 */
[----:B------:R-:W-:-:S04]  /*00f0*/  ISETP.GT.U32.AND P0, PT, R9, 0x18, PT ;  /* 0x000000180900780c */ /* 0x000fc80003f04070 */
[----:B------:R-:W-:-:S05]  /*0100*/  SEL R9, RZ, 0x1, !P0 ;  /* 0x00000001ff097807 */ /* 0x000fca0004000000 */
[----:B----4-:R-:W-:-:S04]  /*0110*/  IMAD.WIDE.U32 R4, R9, 0x4, R4 ;  /* 0x0000000409047825 */ /* 0x010fc800078e0004 */
[----:B-----5:R-:W-:Y:S02]  /*0120*/  IMAD.WIDE.U32 R6, R9, 0x4, R6 ;  /* 0x0000000409067825 */ /* 0x020fe400078e0006 */
[----:B------:R-:W2:Y:S01]  /*0130*/  LDG.E.CONSTANT R5, desc[UR4][R4.64] ;  /* 0x0000000404057981 */ /* 0x000ea2000c1e9900 */
[----:B------:R-:W0:Y:S03]  /*0140*/  LDC.64 R8, c[0x0][0x388] ;  /* 0x0000e200ff087b82 */ /* 0x000e260000000a00 */
[----:B------:R-:W2:Y:S01]  /*0150*/  LDG.E.CONSTANT R7, desc[UR4][R6.64] ;  /* 0x0000000406077981 */ /* 0x000ea2000c1e9900 */
[----:B0-----:R-:W-:-:S04]  /*0160*/  IMAD.WIDE.U32 R8, R11, 0x4, R8 ;  /* 0x000000040b087825 */ /* 0x001fc800078e0008 */
[----:B--2---:R-:W-:-:S05]  /*0170*/  FFMA R11, R2, R5, R7 ;  /* 0x00000005020b7223 */ /* 0x004fca0000000007 */
[----:B------:R-:W-:Y:S01]  /*0180*/  STG.E desc[UR4][R8.64], R11 ;  /* 0x0000000b08007986 */ /* 0x000fe2000c101904 */
[----:B------:R-:W-:Y:S05]  /*0190*/  EXIT ;  /* 0x000000000000794d */ /* 0x000fea0003800000 */
.L_x_0:
[----:B------:R-:W-:-:S00]  /*01a0*/  BRA `(.L_x_0) ;  /* 0xfffffffc00fc7947 */ /* 0x000fc0000383ffff */
[----:B------:R-:W-:-:S00]  /*01b0*/  NOP ;  /* 0x0000000000007918 */ /* 0x000fc00000000000 */
        /* <DEDUP_REMOVED lines=12> */
.L_x_1:


//--------------------- .nv.shared.reserved.0     --------------------------
	.section	.nv.shared.reserved.0,"aw",@nobits
	.weak		__nv_reservedSMEM_offset_0_alias
	.size		__nv_reservedSMEM_offset_0_alias, 0, 64
	.other		__nv_reservedSMEM_offset_0_alias,@"STO_CUDA_RESERVED_SHARED STV_DEFAULT"
__nv_reservedSMEM_offset_0_alias:
	.zero		0
	.zero		64


//--------------------- .nv.constant0.default_function_kernel --------------------------
	.section	.nv.constant0.default_function_kernel,"a",@progbits
	.sectionflags	@""
	.align	4
.nv.constant0.default_function_kernel:
	.zero		928


//--------------------- SYMBOLS --------------------------

	.type		.nv.reservedSmem.offset0,@object
	.size		.nv.reservedSmem.offset0,0x4
